	.headerflags	@"EF_CUDA_TEXMODE_UNIFIED EF_CUDA_64BIT_ADDRESS EF_CUDA_ACCELERATORS EF_CUDA_SM90 EF_CUDA_VIRTUAL_SM(EF_CUDA_SM90)"
	.elftype	@"ET_EXEC"


//--------------------- .nv.info                  --------------------------
	.section	.nv.info,"",@"SHT_CUDA_INFO"
	.align	4


	//----- nvinfo : EIATTR_REGCOUNT
	.align		4
        /*0000*/ 	.byte	0x04, 0x2f
        /*0002*/ 	.short	(.L_1 - .L_0)
	.align		4
.L_0:
        /*0004*/ 	.word	index@(triton_poi_fused_convolution_1)
        /*0008*/ 	.word	0x0000000c


	//----- nvinfo : EIATTR_MIN_STACK_SIZE
	.align		4
.L_1:
        /*000c*/ 	.byte	0x04, 0x12
        /*000e*/ 	.short	(.L_3 - .L_2)
	.align		4
.L_2:
        /*0010*/ 	.word	index@(triton_poi_fused_convolution_1)
        /*0014*/ 	.word	0x00000000


	//----- nvinfo : EIATTR_FRAME_SIZE
	.align		4
.L_3:
        /*0018*/ 	.byte	0x04, 0x11
        /*001a*/ 	.short	(.L_5 - .L_4)
	.align		4
.L_4:
        /*001c*/ 	.word	index@(triton_poi_fused_convolution_1)
        /*0020*/ 	.word	0x00000000


	//----- nvinfo : EIATTR_MIN_STACK_SIZE
	.align		4
.L_5:
        /*0024*/ 	.byte	0x04, 0x12
        /*0026*/ 	.short	(.L_7 - .L_6)
	.align		4
.L_6:
        /*0028*/ 	.word	index@(triton_poi_fused_convolution_1)
        /*002c*/ 	.word	0x00000000
.L_7:


//--------------------- .nv.info.triton_poi_fused_convolution_1 --------------------------
	.section	.nv.info.triton_poi_fused_convolution_1,"",@"SHT_CUDA_INFO"
	.sectionflags	@""
	.align	4


	//----- nvinfo : EIATTR_CUDA_API_VERSION
	.align		4
        /*0000*/ 	.byte	0x04, 0x37
        /*0002*/ 	.short	(.L_9 - .L_8)
.L_8:
        /*0004*/ 	.word	0x0000007c


	//----- nvinfo : EIATTR_KPARAM_INFO
	.align		4
.L_9:
        /*0008*/ 	.byte	0x04, 0x17
        /*000a*/ 	.short	(.L_11 - .L_10)
.L_10:
        /*000c*/ 	.word	0x00000000
        /*0010*/ 	.short	0x0002
        /*0012*/ 	.short	0x0010
        /*0014*/ 	.byte	0x00, 0xf0, 0x11, 0x00


	//----- nvinfo : EIATTR_KPARAM_INFO
	.align		4
.L_11:
        /*0018*/ 	.byte	0x04, 0x17
        /*001a*/ 	.short	(.L_13 - .L_12)
.L_12:
        /*001c*/ 	.word	0x00000000
        /*0020*/ 	.short	0x0001
        /*0022*/ 	.short	0x0008
        /*0024*/ 	.byte	0x00, 0xf4, 0x21, 0x00


	//----- nvinfo : EIATTR_KPARAM_INFO
	.align		4
.L_13:
        /*0028*/ 	.byte	0x04, 0x17
        /*002a*/ 	.short	(.L_15 - .L_14)
.L_14:
        /*002c*/ 	.word	0x00000000
        /*0030*/ 	.short	0x0000
        /*0032*/ 	.short	0x0000
        /*0034*/ 	.byte	0x00, 0xf4, 0x21, 0x00


	//----- nvinfo : EIATTR_SPARSE_MMA_MASK
	.align		4
.L_15:
        /*0038*/ 	.byte	0x03, 0x50
        /*003a*/ 	.short	0x0000


	//----- nvinfo : EIATTR_MAXREG_COUNT
	.align		4
        /*003c*/ 	.byte	0x03, 0x1b
        /*003e*/ 	.short	0x00ff


	//----- nvinfo : EIATTR_EXIT_INSTR_OFFSETS
	.align		4
        /*0040*/ 	.byte	0x04, 0x1c
        /*0042*/ 	.short	(.L_17 - .L_16)


	//   ....[0]....
.L_16:
        /*0044*/ 	.word	0x00000140


	//   ....[1]....
        /*0048*/ 	.word	0x00000160


	//----- nvinfo : EIATTR_REQNTID
	.align		4
.L_17:
        /*004c*/ 	.byte	0x04, 0x10
        /*004e*/ 	.short	(.L_19 - .L_18)
.L_18:
        /*0050*/ 	.word	0x00000080
        /*0054*/ 	.word	0x00000001
        /*0058*/ 	.word	0x00000001


	//----- nvinfo : EIATTR_CBANK_PARAM_SIZE
	.align		4
.L_19:
        /*005c*/ 	.byte	0x03, 0x19
        /*005e*/ 	.short	0x0014


	//----- nvinfo : EIATTR_PARAM_CBANK
	.align		4
        /*0060*/ 	.byte	0x04, 0x0a
        /*0062*/ 	.short	(.L_21 - .L_20)
	.align		4
.L_20:
        /*0064*/ 	.word	index@(.nv.constant0.triton_poi_fused_convolution_1)
        /*0068*/ 	.short	0x0210
        /*006a*/ 	.short	0x0014


	//----- nvinfo : EIATTR_SW_WAR
	.align		4
.L_21:
        /*006c*/ 	.byte	0x04, 0x36
        /*006e*/ 	.short	(.L_23 - .L_22)
.L_22:
        /*0070*/ 	.word	0x00000008
.L_23:


//--------------------- .nv.callgraph             --------------------------
	.section	.nv.callgraph,"",@"SHT_CUDA_CALLGRAPH"
	.align	4
	.sectionentsize	8
	.align		4
        /*0000*/ 	.word	0x00000000
	.align		4
        /*0004*/ 	.word	0xffffffff
	.align		4
        /*0008*/ 	.word	0x00000000
	.align		4
        /*000c*/ 	.word	0xfffffffe
	.align		4
        /*0010*/ 	.word	0x00000000
	.align		4
        /*0014*/ 	.word	0xfffffffd
	.align		4
        /*0018*/ 	.word	0x00000000
	.align		4
        /*001c*/ 	.word	0xfffffffc


//--------------------- .text.triton_poi_fused_convolution_1 --------------------------
	.section	.text.triton_poi_fused_convolution_1,"ax",@progbits
	.align	128
        .global         triton_poi_fused_convolution_1
        .type           triton_poi_fused_convolution_1,@function
        .size           triton_poi_fused_convolution_1,(.L_x_1 - triton_poi_fused_convolution_1)
        .other          triton_poi_fused_convolution_1,@"STO_CUDA_ENTRY STV_DEFAULT"
triton_poi_fused_convolution_1:
.text.triton_poi_fused_convolution_1:
[----:B------:R-:W0:Y:S02]  /*0000*/  LDC R1, c[0x0][0x28] ;  /* 0x00000a00ff017b82 */ /* 0x000e240000000800 */
[----:B------:R-:W1:Y:S01]  /*0010*/  S2R R0, SR_TID.X ;  /* 0x0000000000007919 */ /* 0x000e620000002100 */
[----:B------:R-:W2:Y:S01]  /*0020*/  LDC.64 R2, c[0x0][0x210] ;  /* 0x00008400ff027b82 */ /* 0x000ea20000000a00 */
[----:B------:R-:W-:Y:S01]  /*0030*/  ULDC.64 UR4, c[0x0][0x208] ;  /* 0x0000820000047ab9 */ /* 0x000fe20000000a00 */
[----:B------:R-:W3:Y:S06]  /*0040*/  S2R R7, SR_CTAID.X ;  /* 0x0000000000077919 */ /* 0x000eec0000002500 */
[----:B------:R-:W4:Y:S01]  /*0050*/  LDC.64 R4, c[0x0][0x218] ;  /* 0x00008600ff047b82 */ /* 0x000f220000000a00 */
[----:B-1----:R-:W-:-:S02]  /*0060*/  LOP3.LUT R0, R0, 0x7f, RZ, 0xc0, !PT ;  /* 0x0000007f00007812 */ /* 0x002fc400078ec0ff */
[----:B---3--:R-:W-:-:S03]  /*0070*/  SHF.R.S32.HI R6, RZ, 0x18, R7 ;  /* 0x00000018ff067819 */ /* 0x008fc60000011407 */
[----:B------:R-:W-:Y:S01]  /*0080*/  IMAD R7, R7, 0x80, R0 ;  /* 0x0000008007077824 */ /* 0x000fe200078e0200 */
[----:B------:R-:W-:-:S03]  /*0090*/  SGXT R0, R6, 0x1 ;  /* 0x000000010600781a */ /* 0x000fc60000000200 */
[C---:B--2---:R-:W-:Y:S01]  /*00a0*/  IMAD.WIDE R2, R7.reuse, 0x4, R2 ;  /* 0x0000000407027825 */ /* 0x044fe200078e0202 */
[----:B------:R-:W-:Y:S02]  /*00b0*/  ISETP.GE.AND P0, PT, R7, 0x100, PT ;  /* 0x000001000700780c */ /* 0x000fe40003f06270 */
[----:B------:R-:W-:Y:S01]  /*00c0*/  LEA.HI R0, R0, R7, RZ, 0x6 ;  /* 0x0000000700007211 */ /* 0x000fe200078f30ff */
[----:B------:R-:W-:-:S03]  /*00d0*/  IMAD.MOV.U32 R7, RZ, RZ, RZ ;  /* 0x000000ffff077224 */ /* 0x000fc600078e00ff */
[----:B------:R-:W-:Y:S01]  /*00e0*/  SHF.R.S32.HI R9, RZ, 0x6, R0 ;  /* 0x00000006ff097819 */ /* 0x000fe20000011400 */
[----:B------:R-:W-:-:S04]  /*00f0*/  IMAD.MOV.U32 R0, RZ, RZ, RZ ;  /* 0x000000ffff007224 */ /* 0x000fc800078e00ff */
[----:B----4-:R-:W-:Y:S02]  /*0100*/  IMAD.WIDE R4, R9, 0x4, R4 ;  /* 0x0000000409047825 */ /* 0x010fe400078e0204 */
[----:B------:R-:W2:Y:S04]  /*0110*/  @!P0 LDG.E R0, desc[UR4][R2.64] ;  /* 0x0000000402008981 */ /* 0x000ea8000c1e1900 */
[----:B------:R-:W2:Y:S02]  /*0120*/  @!P0 LDG.E.EL R7, desc[UR4][R4.64] ;  /* 0x0000000404078981 */ /* 0x000ea4000c2e1900 */
[----:B--2---:R-:W-:Y:S01]  /*0130*/  FADD R7, R7, R0 ;  /* 0x0000000007077221 */ /* 0x004fe20000000000 */
[----:B------:R-:W-:Y:S06]  /*0140*/  @P0 EXIT ;  /* 0x000000000000094d */ /* 0x000fec0003800000 */
[----:B------:R-:W-:Y:S01]  /*0150*/  STG.E desc[UR4][R2.64], R7 ;  /* 0x0000000702007986 */ /* 0x000fe2000c101904 */
[----:B------:R-:W-:Y:S05]  /*0160*/  EXIT ;  /* 0x000000000000794d */ /* 0x000fea0003800000 */
.L_x_0:
[----:B------:R-:W-:-:S00]  /*0170*/  BRA `(.L_x_0) ;  /* 0xfffffffc00fc7947 */ /* 0x000fc0000383ffff */
[----:B------:R-:W-:-:S00]  /*0180*/  NOP ;  /* 0x0000000000007918 */ /* 0x000fc00000000000 */
[----:B------:R-:W-:-:S00]  /*0190*/  NOP ;  /* 0x0000000000007918 */ /* 0x000fc00000000000 */
[----:B------:R-:W-:-:S00]  /*01a0*/  NOP ;  /* 0x0000000000007918 */ /* 0x000fc00000000000 */
[----:B------:R-:W-:-:S00]  /*01b0*/  NOP ;  /* 0x0000000000007918 */ /* 0x000fc00000000000 */
[----:B------:R-:W-:-:S00]  /*01c0*/  NOP ;  /* 0x0000000000007918 */ /* 0x000fc00000000000 */
[----:B------:R-:W-:-:S00]  /*01d0*/  NOP ;  /* 0x0000000000007918 */ /* 0x000fc00000000000 */
[----:B------:R-:W-:-:S00]  /*01e0*/  NOP ;  /* 0x0000000000007918 */ /* 0x000fc00000000000 */
[----:B------:R-:W-:-:S00]  /*01f0*/  NOP ;  /* 0x0000000000007918 */ /* 0x000fc00000000000 */
.L_x_1:


//--------------------- .nv.constant0.triton_poi_fused_convolution_1 --------------------------
	.section	.nv.constant0.triton_poi_fused_convolution_1,"a",@progbits
	.sectionflags	@""
	.align	4
.nv.constant0.triton_poi_fused_convolution_1:
	.zero		548
